//
// Generated by NVIDIA NVVM Compiler
//
// Compiler Build ID: CL-36424714
// Cuda compilation tools, release 13.0, V13.0.88
// Based on NVVM 20.0.0
//

.version 9.0
.target sm_100
.address_size 64

	// .globl	_Z15radixSortKernelPjS_ii

.visible .entry _Z15radixSortKernelPjS_ii(
	.param .u64 .ptr .align 1 _Z15radixSortKernelPjS_ii_param_0,
	.param .u64 .ptr .align 1 _Z15radixSortKernelPjS_ii_param_1,
	.param .u32 _Z15radixSortKernelPjS_ii_param_2,
	.param .u32 _Z15radixSortKernelPjS_ii_param_3
)
{
	.reg .pred 	%p<2>;
	.reg .b32 	%r<10>;
	.reg .b64 	%rd<8>;

	ld.param.u64 	%rd1, [_Z15radixSortKernelPjS_ii_param_0];
	ld.param.u64 	%rd2, [_Z15radixSortKernelPjS_ii_param_1];
	ld.param.u32 	%r3, [_Z15radixSortKernelPjS_ii_param_2];
	ld.param.u32 	%r2, [_Z15radixSortKernelPjS_ii_param_3];
	mov.u32 	%r4, %ctaid.x;
	mov.u32 	%r5, %ntid.x;
	mov.u32 	%r6, %tid.x;
	mad.lo.s32 	%r1, %r4, %r5, %r6;
	setp.ge.s32 	%p1, %r1, %r3;
	@%p1 bra 	$L__BB0_2;
	cvta.to.global.u64 	%rd3, %rd1;
	cvta.to.global.u64 	%rd4, %rd2;
	mul.wide.s32 	%rd5, %r1, 4;
	add.s64 	%rd6, %rd3, %rd5;
	ld.global.u32 	%r7, [%rd6];
	shr.u32 	%r8, %r7, %r2;
	and.b32  	%r9, %r8, 1;
	add.s64 	%rd7, %rd4, %rd5;
	st.global.u32 	[%rd7], %r9;
$L__BB0_2:
	ret;

}


// ===== COMPILED SASS (sm_100) =====

	.target	sm_100

	.elftype	@"ET_EXEC"


//--------------------- .note.nv.tkinfo           --------------------------
	.section	.note.nv.tkinfo,"",@"SHT_NOTE"
	.sectionflags	@"SHF_NOTE_NV_TKINFO"
	.tkinfo
        /*0018*/ 	.word	0x00000002
        /*0030*/ 	.string	""
        /*0030*/ 	.string	"ptxas"
        /*0030*/ 	.string	"Cuda compilation tools, release 13.0, V13.0.88"
        /*0030*/ 	.string	"Build cuda_13.0.r13.0/compiler.36424714_0"
        /*0030*/ 	.string	"-arch sm_100 -m 64 "



//--------------------- .note.nv.cuinfo           --------------------------
	.section	.note.nv.cuinfo,"",@"SHT_NOTE"
	.sectionflags	@"SHF_NOTE_NV_CUINFO"
        /*0018*/ 	.short	0x0002
        /*001a*/ 	.short	0x0064
        /*001c*/ 	.short	0x0082
	.zero		2


//--------------------- .nv.info                  --------------------------
	.section	.nv.info,"",@"SHT_CUDA_INFO"
	.align	4


	//----- nvinfo : EIATTR_REGCOUNT
	.align		4
        /*0000*/ 	.byte	0x04, 0x2f
        /*0002*/ 	.short	(.L_1 - .L_0)
	.align		4
.L_0:
        /*0004*/ 	.word	index@(_Z15radixSortKernelPjS_ii)
        /*0008*/ 	.word	0x0000000a


	//----- nvinfo : EIATTR_FRAME_SIZE
	.align		4
.L_1:
        /*000c*/ 	.byte	0x04, 0x11
        /*000e*/ 	.short	(.L_3 - .L_2)
	.align		4
.L_2:
        /*0010*/ 	.word	index@(_Z15radixSortKernelPjS_ii)
        /*0014*/ 	.word	0x00000000


	//----- nvinfo : EIATTR_MIN_STACK_SIZE
	.align		4
.L_3:
        /*0018*/ 	.byte	0x04, 0x12
        /*001a*/ 	.short	(.L_5 - .L_4)
	.align		4
.L_4:
        /*001c*/ 	.word	index@(_Z15radixSortKernelPjS_ii)
        /*0020*/ 	.word	0x00000000
.L_5:


//--------------------- .nv.compat                --------------------------
	.section	.nv.compat,"",@"SHT_CUDA_COMPAT_INFO"
	.align	4
        /*0000*/ 	.byte	0x02, 0x09, 0x00, 0x00, 0x02, 0x02, 0x01, 0x00, 0x02, 0x05, 0x05, 0x00, 0x03, 0x07, 0x01, 0x01
        /*0010*/ 	.byte	0x02, 0x03, 0x00, 0x00, 0x02, 0x06, 0x01, 0x00, 0x04, 0x0b, 0x08, 0x00, 0x09, 0x00, 0x00, 0x00
        /*0020*/ 	.byte	0x00, 0x00, 0x00, 0x00


//--------------------- .nv.info._Z15radixSortKernelPjS_ii --------------------------
	.section	.nv.info._Z15radixSortKernelPjS_ii,"",@"SHT_CUDA_INFO"
	.sectionflags	@""
	.align	4


	//----- nvinfo : EIATTR_CUDA_API_VERSION
	.align		4
        /*0000*/ 	.byte	0x04, 0x37
        /*0002*/ 	.short	(.L_7 - .L_6)
.L_6:
        /*0004*/ 	.word	0x00000082


	//----- nvinfo : EIATTR_KPARAM_INFO
	.align		4
.L_7:
        /*0008*/ 	.byte	0x04, 0x17
        /*000a*/ 	.short	(.L_9 - .L_8)
.L_8:
        /*000c*/ 	.word	0x00000000
        /*0010*/ 	.short	0x0003
        /*0012*/ 	.short	0x0014
        /*0014*/ 	.byte	0x00, 0xf0, 0x11, 0x00


	//----- nvinfo : EIATTR_KPARAM_INFO
	.align		4
.L_9:
        /*0018*/ 	.byte	0x04, 0x17
        /*001a*/ 	.short	(.L_11 - .L_10)
.L_10:
        /*001c*/ 	.word	0x00000000
        /*0020*/ 	.short	0x0002
        /*0022*/ 	.short	0x0010
        /*0024*/ 	.byte	0x00, 0xf0, 0x11, 0x00


	//----- nvinfo : EIATTR_KPARAM_INFO
	.align		4
.L_11:
        /*0028*/ 	.byte	0x04, 0x17
        /*002a*/ 	.short	(.L_13 - .L_12)
.L_12:
        /*002c*/ 	.word	0x00000000
        /*0030*/ 	.short	0x0001
        /*0032*/ 	.short	0x0008
        /*0034*/ 	.byte	0x00, 0xf5, 0x21, 0x00


	//----- nvinfo : EIATTR_KPARAM_INFO
	.align		4
.L_13:
        /*0038*/ 	.byte	0x04, 0x17
        /*003a*/ 	.short	(.L_15 - .L_14)
.L_14:
        /*003c*/ 	.word	0x00000000
        /*0040*/ 	.short	0x0000
        /*0042*/ 	.short	0x0000
        /*0044*/ 	.byte	0x00, 0xf5, 0x21, 0x00


	//----- nvinfo : EIATTR_SPARSE_MMA_MASK
	.align		4
.L_15:
        /*0048*/ 	.byte	0x03, 0x50
        /*004a*/ 	.short	0x0000


	//----- nvinfo : EIATTR_MAXREG_COUNT
	.align		4
        /*004c*/ 	.byte	0x03, 0x1b
        /*004e*/ 	.short	0x00ff


	//----- nvinfo : EIATTR_MERCURY_ISA_VERSION
	.align		4
        /*0050*/ 	.byte	0x03, 0x5f
        /*0052*/ 	.short	0x0101


	//----- nvinfo : EIATTR_VRC_CTA_INIT_COUNT
	.align		4
        /*0054*/ 	.byte	0x02, 0x4a
	.zero		1
	.zero		1


	//----- nvinfo : EIATTR_EXIT_INSTR_OFFSETS
	.align		4
        /*0058*/ 	.byte	0x04, 0x1c
        /*005a*/ 	.short	(.L_17 - .L_16)


	//   ....[0]....
.L_16:
        /*005c*/ 	.word	0x00000070


	//   ....[1]....
        /*0060*/ 	.word	0x00000120


	//----- nvinfo : EIATTR_CBANK_PARAM_SIZE
	.align		4
.L_17:
        /*0064*/ 	.byte	0x03, 0x19
        /*0066*/ 	.short	0x0018


	//----- nvinfo : EIATTR_PARAM_CBANK
	.align		4
        /*0068*/ 	.byte	0x04, 0x0a
        /*006a*/ 	.short	(.L_19 - .L_18)
	.align		4
.L_18:
        /*006c*/ 	.word	index@(.nv.constant0._Z15radixSortKernelPjS_ii)
        /*0070*/ 	.short	0x0380
        /*0072*/ 	.short	0x0018


	//----- nvinfo : EIATTR_SW_WAR
	.align		4
.L_19:
        /*0074*/ 	.byte	0x04, 0x36
        /*0076*/ 	.short	(.L_21 - .L_20)
.L_20:
        /*0078*/ 	.word	0x00000008
.L_21:


//--------------------- .nv.callgraph             --------------------------
	.section	.nv.callgraph,"",@"SHT_CUDA_CALLGRAPH"
	.align	4
	.sectionentsize	8
	.align		4
        /*0000*/ 	.word	0x00000000
	.align		4
        /*0004*/ 	.word	0xffffffff
	.align		4
        /*0008*/ 	.word	0x00000000
	.align		4
        /*000c*/ 	.word	0xfffffffe
	.align		4
        /*0010*/ 	.word	0x00000000
	.align		4
        /*0014*/ 	.word	0xfffffffd
	.align		4
        /*0018*/ 	.word	0x00000000
	.align		4
        /*001c*/ 	.word	0xfffffffc


//--------------------- .text._Z15radixSortKernelPjS_ii --------------------------
	.section	.text._Z15radixSortKernelPjS_ii,"ax",@progbits
	.align	128
        .global         _Z15radixSortKernelPjS_ii
        .type           _Z15radixSortKernelPjS_ii,@function
        .size           _Z15radixSortKernelPjS_ii,(.L_x_1 - _Z15radixSortKernelPjS_ii)
        .other          _Z15radixSortKernelPjS_ii,@"STO_CUDA_ENTRY STV_DEFAULT"
_Z15radixSortKernelPjS_ii:
.text._Z15radixSortKernelPjS_ii:
[----:B------:R-:W-:Y:S01]  /*0000*/  LDC R1, c[0x0][0x37c] ;  /* 0x0000df00ff017b82 */ /* 0x000fe20000000800 */
[----:B------:R-:W0:Y:S07]  /*0010*/  S2R R0, SR_TID.X ;  /* 0x0000000000007919 */ /* 0x000e2e0000002100 */
[----:B------:R-:W0:Y:S01]  /*0020*/  S2UR UR4, SR_CTAID.X ;  /* 0x00000000000479c3 */ /* 0x000e220000002500 */
[----:B------:R-:W1:Y:S07]  /*0030*/  LDCU UR5, c[0x0][0x390] ;  /* 0x00007200ff0577ac */ /* 0x000e6e0008000800 */
[----:B------:R-:W0:Y:S02]  /*0040*/  LDC R7, c[0x0][0x360] ;  /* 0x0000d800ff077b82 */ /* 0x000e240000000800 */
[----:B0-----:R-:W-:-:S05]  /*0050*/  IMAD R7, R7, UR4, R0 ;  /* 0x0000000407077c24 */ /* 0x001fca000f8e0200 */
[----:B-1----:R-:W-:-:S13]  /*0060*/  ISETP.GE.AND P0, PT, R7, UR5, PT ;  /* 0x0000000507007c0c */ /* 0x002fda000bf06270 */
[----:B------:R-:W-:Y:S05]  /*0070*/  @P0 EXIT ;  /* 0x000000000000094d */ /* 0x000fea0003800000 */
[----:B------:R-:W0:Y:S01]  /*0080*/  LDC.64 R2, c[0x0][0x380] ;  /* 0x0000e000ff027b82 */ /* 0x000e220000000a00 */
[----:B------:R-:W1:Y:S01]  /*0090*/  LDCU.64 UR4, c[0x0][0x358] ;  /* 0x00006b00ff0477ac */ /* 0x000e620008000a00 */
[----:B------:R-:W2:Y:S06]  /*00a0*/  LDCU UR6, c[0x0][0x394] ;  /* 0x00007280ff0677ac */ /* 0x000eac0008000800 */
[----:B------:R-:W3:Y:S01]  /*00b0*/  LDC.64 R4, c[0x0][0x388] ;  /* 0x0000e200ff047b82 */ /* 0x000ee20000000a00 */
[----:B0-----:R-:W-:-:S06]  /*00c0*/  IMAD.WIDE R2, R7, 0x4, R2 ;  /* 0x0000000407027825 */ /* 0x001fcc00078e0202 */
[----:B-1----:R-:W2:Y:S01]  /*00d0*/  LDG.E R2, desc[UR4][R2.64] ;  /* 0x0000000402027981 */ /* 0x002ea2000c1e1900 */
[----:B---3--:R-:W-:Y:S01]  /*00e0*/  IMAD.WIDE R4, R7, 0x4, R4 ;  /* 0x0000000407047825 */ /* 0x008fe200078e0204 */
[----:B--2---:R-:W-:-:S04]  /*00f0*/  SHF.R.U32.HI R0, RZ, UR6, R2 ;  /* 0x00000006ff007c19 */ /* 0x004fc80008011602 */
[----:B------:R-:W-:-:S05]  /*0100*/  LOP3.LUT R7, R0, 0x1, RZ, 0xc0, !PT ;  /* 0x0000000100077812 */ /* 0x000fca00078ec0ff */
[----:B------:R-:W-:Y:S01]  /*0110*/  STG.E desc[UR4][R4.64], R7 ;  /* 0x0000000704007986 */ /* 0x000fe2000c101904 */
[----:B------:R-:W-:Y:S05]  /*0120*/  EXIT ;  /* 0x000000000000794d */ /* 0x000fea0003800000 */
.L_x_0:
[----:B------:R-:W-:-:S00]  /*0130*/  BRA `(.L_x_0) ;  /* 0xfffffffc00fc7947 */ /* 0x000fc0000383ffff */
[----:B------:R-:W-:-:S00]  /*0140*/  NOP ;  /* 0x0000000000007918 */ /* 0x000fc00000000000 */
        /* <DEDUP_REMOVED lines=11> */
.L_x_1:


//--------------------- .nv.shared.reserved.0     --------------------------
	.section	.nv.shared.reserved.0,"aw",@nobits
	.weak		__nv_reservedSMEM_offset_0_alias
	.size		__nv_reservedSMEM_offset_0_alias, 0, 64
	.other		__nv_reservedSMEM_offset_0_alias,@"STO_CUDA_RESERVED_SHARED STV_DEFAULT"
__nv_reservedSMEM_offset_0_alias:
	.zero		0
	.zero		64


//--------------------- .nv.constant0._Z15radixSortKernelPjS_ii --------------------------
	.section	.nv.constant0._Z15radixSortKernelPjS_ii,"a",@progbits
	.sectionflags	@""
	.align	4
.nv.constant0._Z15radixSortKernelPjS_ii:
	.zero		920


//--------------------- SYMBOLS --------------------------

	.type		.nv.reservedSmem.offset0,@object
	.size		.nv.reservedSmem.offset0,0x4
